//
// Generated by NVIDIA NVVM Compiler
//
// Compiler Build ID: CL-36424714
// Cuda compilation tools, release 13.0, V13.0.88
// Based on NVVM 20.0.0
//

.version 9.0
.target sm_100
.address_size 64

	// .globl	_Z14color_verticesPiS_S_S_S_

.visible .entry _Z14color_verticesPiS_S_S_S_(
	.param .u64 .ptr .align 1 _Z14color_verticesPiS_S_S_S__param_0,
	.param .u64 .ptr .align 1 _Z14color_verticesPiS_S_S_S__param_1,
	.param .u64 .ptr .align 1 _Z14color_verticesPiS_S_S_S__param_2,
	.param .u64 .ptr .align 1 _Z14color_verticesPiS_S_S_S__param_3,
	.param .u64 .ptr .align 1 _Z14color_verticesPiS_S_S_S__param_4
)
{
	.reg .pred 	%p<2>;
	.reg .b32 	%r<12>;
	.reg .b64 	%rd<16>;

	ld.param.u64 	%rd1, [_Z14color_verticesPiS_S_S_S__param_0];
	ld.param.u64 	%rd5, [_Z14color_verticesPiS_S_S_S__param_1];
	ld.param.u64 	%rd2, [_Z14color_verticesPiS_S_S_S__param_2];
	ld.param.u64 	%rd3, [_Z14color_verticesPiS_S_S_S__param_3];
	ld.param.u64 	%rd4, [_Z14color_verticesPiS_S_S_S__param_4];
	cvta.to.global.u64 	%rd6, %rd5;
	mov.u32 	%r3, %tid.x;
	mov.u32 	%r4, %ctaid.x;
	mov.u32 	%r5, %ntid.x;
	mad.lo.s32 	%r1, %r4, %r5, %r3;
	mul.wide.s32 	%rd7, %r1, 4;
	add.s64 	%rd8, %rd6, %rd7;
	ld.global.u32 	%r2, [%rd8];
	setp.eq.s32 	%p1, %r2, 0;
	@%p1 bra 	$L__BB0_2;
	cvta.to.global.u64 	%rd9, %rd3;
	cvta.to.global.u64 	%rd10, %rd2;
	cvta.to.global.u64 	%rd11, %rd1;
	cvta.to.global.u64 	%rd12, %rd4;
	ld.global.u32 	%r6, [%rd9];
	add.s32 	%r7, %r2, %r6;
	add.s64 	%rd14, %rd10, %rd7;
	st.global.u32 	[%rd14], %r7;
	add.s64 	%rd15, %rd11, %rd7;
	mov.b32 	%r8, -1;
	st.global.u32 	[%rd15], %r8;
	ld.global.u32 	%r9, [%rd14];
	atom.global.max.s32 	%r10, [%rd9], %r9;
	atom.global.add.u32 	%r11, [%rd12], 1;
$L__BB0_2:
	ret;

}
	// .globl	_Z7min_maxPiS_S_i
.visible .entry _Z7min_maxPiS_S_i(
	.param .u64 .ptr .align 1 _Z7min_maxPiS_S_i_param_0,
	.param .u64 .ptr .align 1 _Z7min_maxPiS_S_i_param_1,
	.param .u64 .ptr .align 1 _Z7min_maxPiS_S_i_param_2,
	.param .u32 _Z7min_maxPiS_S_i_param_3
)
{
	.reg .pred 	%p<32>;
	.reg .b16 	%rs<59>;
	.reg .b32 	%r<41>;
	.reg .b64 	%rd<34>;

	ld.param.u64 	%rd15, [_Z7min_maxPiS_S_i_param_0];
	ld.param.u64 	%rd16, [_Z7min_maxPiS_S_i_param_1];
	ld.param.u64 	%rd17, [_Z7min_maxPiS_S_i_param_2];
	ld.param.u32 	%r23, [_Z7min_maxPiS_S_i_param_3];
	cvta.to.global.u64 	%rd1, %rd15;
	cvta.to.global.u64 	%rd2, %rd17;
	cvta.to.global.u64 	%rd3, %rd16;
	mov.u32 	%r24, %tid.x;
	mov.u32 	%r25, %ctaid.x;
	mov.u32 	%r26, %ntid.x;
	mad.lo.s32 	%r1, %r25, %r26, %r24;
	mul.wide.s32 	%rd18, %r1, 4;
	add.s64 	%rd19, %rd3, %rd18;
	ld.global.u32 	%r2, [%rd19];
	setp.eq.s32 	%p1, %r2, -1;
	@%p1 bra 	$L__BB1_29;
	setp.lt.s32 	%p2, %r23, 1;
	mov.b16 	%rs43, 1;
	mov.u16 	%rs44, %rs43;
	@%p2 bra 	$L__BB1_23;
	mul.lo.s32 	%r3, %r23, %r1;
	and.b32  	%r4, %r23, 3;
	setp.lt.u32 	%p3, %r23, 4;
	mov.b16 	%rs44, 1;
	mov.b32 	%r38, 0;
	mov.u16 	%rs43, %rs44;
	@%p3 bra 	$L__BB1_17;
	and.b32  	%r38, %r23, 2147483644;
	neg.s32 	%r37, %r38;
	add.s64 	%rd32, %rd3, 8;
	mul.wide.s32 	%rd20, %r3, 4;
	add.s64 	%rd21, %rd20, %rd1;
	add.s64 	%rd31, %rd21, 12;
	mov.b16 	%rs44, 1;
	mov.u32 	%r36, %r3;
$L__BB1_4:
	mul.wide.s32 	%rd22, %r36, 4;
	add.s64 	%rd8, %rd1, %rd22;
	ld.global.u32 	%r9, [%rd32+-8];
	setp.eq.s32 	%p4, %r9, -1;
	@%p4 bra 	$L__BB1_7;
	ld.global.u32 	%r28, [%rd8];
	setp.eq.s32 	%p5, %r28, 0;
	@%p5 bra 	$L__BB1_7;
	setp.lt.s32 	%p6, %r2, %r9;
	setp.gt.s32 	%p7, %r2, %r9;
	selp.b16 	%rs43, 0, %rs43, %p6;
	selp.b16 	%rs44, 0, %rs44, %p7;
$L__BB1_7:
	ld.global.u32 	%r10, [%rd32+-4];
	setp.eq.s32 	%p8, %r10, -1;
	@%p8 bra 	$L__BB1_10;
	ld.global.u32 	%r29, [%rd31+-8];
	setp.eq.s32 	%p9, %r29, 0;
	@%p9 bra 	$L__BB1_10;
	setp.lt.s32 	%p10, %r2, %r10;
	setp.gt.s32 	%p11, %r2, %r10;
	selp.b16 	%rs43, 0, %rs43, %p10;
	selp.b16 	%rs44, 0, %rs44, %p11;
$L__BB1_10:
	ld.global.u32 	%r11, [%rd32];
	setp.eq.s32 	%p12, %r11, -1;
	@%p12 bra 	$L__BB1_13;
	ld.global.u32 	%r30, [%rd31+-4];
	setp.eq.s32 	%p13, %r30, 0;
	@%p13 bra 	$L__BB1_13;
	setp.lt.s32 	%p14, %r2, %r11;
	setp.gt.s32 	%p15, %r2, %r11;
	selp.b16 	%rs43, 0, %rs43, %p14;
	selp.b16 	%rs44, 0, %rs44, %p15;
$L__BB1_13:
	ld.global.u32 	%r12, [%rd32+4];
	setp.eq.s32 	%p16, %r12, -1;
	@%p16 bra 	$L__BB1_16;
	ld.global.u32 	%r31, [%rd31];
	setp.eq.s32 	%p17, %r31, 0;
	@%p17 bra 	$L__BB1_16;
	setp.lt.s32 	%p18, %r2, %r12;
	setp.gt.s32 	%p19, %r2, %r12;
	selp.b16 	%rs43, 0, %rs43, %p18;
	selp.b16 	%rs44, 0, %rs44, %p19;
$L__BB1_16:
	add.s32 	%r37, %r37, 4;
	add.s32 	%r36, %r36, 4;
	add.s64 	%rd32, %rd32, 16;
	add.s64 	%rd31, %rd31, 16;
	setp.ne.s32 	%p20, %r37, 0;
	@%p20 bra 	$L__BB1_4;
$L__BB1_17:
	setp.eq.s32 	%p21, %r4, 0;
	@%p21 bra 	$L__BB1_23;
	add.s32 	%r40, %r38, %r3;
	mul.wide.u32 	%rd23, %r38, 4;
	add.s64 	%rd33, %rd3, %rd23;
	neg.s32 	%r39, %r4;
$L__BB1_19:
	.pragma "nounroll";
	mul.wide.s32 	%rd24, %r40, 4;
	add.s64 	%rd13, %rd1, %rd24;
	ld.global.u32 	%r20, [%rd33];
	setp.eq.s32 	%p22, %r20, -1;
	@%p22 bra 	$L__BB1_22;
	ld.global.u32 	%r32, [%rd13];
	setp.eq.s32 	%p23, %r32, 0;
	@%p23 bra 	$L__BB1_22;
	setp.lt.s32 	%p24, %r2, %r20;
	setp.gt.s32 	%p25, %r2, %r20;
	selp.b16 	%rs43, 0, %rs43, %p24;
	selp.b16 	%rs44, 0, %rs44, %p25;
$L__BB1_22:
	add.s32 	%r40, %r40, 1;
	add.s64 	%rd33, %rd33, 4;
	add.s32 	%r39, %r39, 1;
	setp.ne.s32 	%p26, %r39, 0;
	@%p26 bra 	$L__BB1_19;
$L__BB1_23:
	and.b16  	%rs35, %rs43, 255;
	setp.eq.s16 	%p27, %rs35, 0;
	and.b16  	%rs36, %rs44, 255;
	setp.eq.s16 	%p28, %rs36, 0;
	or.pred  	%p29, %p27, %p28;
	@%p29 bra 	$L__BB1_25;
	add.s64 	%rd30, %rd2, %rd18;
	mov.b32 	%r35, 1;
	st.global.u32 	[%rd30], %r35;
	bra.uni 	$L__BB1_29;
$L__BB1_25:
	setp.eq.s16 	%p30, %rs36, 0;
	@%p30 bra 	$L__BB1_27;
	add.s64 	%rd26, %rd2, %rd18;
	mov.b32 	%r33, 1;
	st.global.u32 	[%rd26], %r33;
	bra.uni 	$L__BB1_29;
$L__BB1_27:
	setp.eq.s16 	%p31, %rs35, 0;
	@%p31 bra 	$L__BB1_29;
	add.s64 	%rd28, %rd2, %rd18;
	mov.b32 	%r34, 2;
	st.global.u32 	[%rd28], %r34;
$L__BB1_29:
	ret;

}


// ===== COMPILED SASS (sm_100) =====

	.target	sm_100

	.elftype	@"ET_EXEC"


//--------------------- .note.nv.tkinfo           --------------------------
	.section	.note.nv.tkinfo,"",@"SHT_NOTE"
	.sectionflags	@"SHF_NOTE_NV_TKINFO"
	.tkinfo
        /*0018*/ 	.word	0x00000002
        /*0030*/ 	.string	""
        /*0030*/ 	.string	"ptxas"
        /*0030*/ 	.string	"Cuda compilation tools, release 13.0, V13.0.88"
        /*0030*/ 	.string	"Build cuda_13.0.r13.0/compiler.36424714_0"
        /*0030*/ 	.string	"-arch sm_100 -m 64 "



//--------------------- .note.nv.cuinfo           --------------------------
	.section	.note.nv.cuinfo,"",@"SHT_NOTE"
	.sectionflags	@"SHF_NOTE_NV_CUINFO"
        /*0018*/ 	.short	0x0002
        /*001a*/ 	.short	0x0064
        /*001c*/ 	.short	0x0082
	.zero		2


//--------------------- .nv.info                  --------------------------
	.section	.nv.info,"",@"SHT_CUDA_INFO"
	.align	4


	//----- nvinfo : EIATTR_REGCOUNT
	.align		4
        /*0000*/ 	.byte	0x04, 0x2f
        /*0002*/ 	.short	(.L_1 - .L_0)
	.align		4
.L_0:
        /*0004*/ 	.word	index@(_Z14color_verticesPiS_S_S_S_)
        /*0008*/ 	.word	0x00000014


	//----- nvinfo : EIATTR_FRAME_SIZE
	.align		4
.L_1:
        /*000c*/ 	.byte	0x04, 0x11
        /*000e*/ 	.short	(.L_3 - .L_2)
	.align		4
.L_2:
        /*0010*/ 	.word	index@(_Z14color_verticesPiS_S_S_S_)
        /*0014*/ 	.word	0x00000000


	//----- nvinfo : EIATTR_REGCOUNT
	.align		4
.L_3:
        /*0018*/ 	.byte	0x04, 0x2f
        /*001a*/ 	.short	(.L_5 - .L_4)
	.align		4
.L_4:
        /*001c*/ 	.word	index@(_Z7min_maxPiS_S_i)
        /*0020*/ 	.word	0x00000017


	//----- nvinfo : EIATTR_FRAME_SIZE
	.align		4
.L_5:
        /*0024*/ 	.byte	0x04, 0x11
        /*0026*/ 	.short	(.L_7 - .L_6)
	.align		4
.L_6:
        /*0028*/ 	.word	index@(_Z7min_maxPiS_S_i)
        /*002c*/ 	.word	0x00000000


	//----- nvinfo : EIATTR_MIN_STACK_SIZE
	.align		4
.L_7:
        /*0030*/ 	.byte	0x04, 0x12
        /*0032*/ 	.short	(.L_9 - .L_8)
	.align		4
.L_8:
        /*0034*/ 	.word	index@(_Z7min_maxPiS_S_i)
        /*0038*/ 	.word	0x00000000


	//----- nvinfo : EIATTR_MIN_STACK_SIZE
	.align		4
.L_9:
        /*003c*/ 	.byte	0x04, 0x12
        /*003e*/ 	.short	(.L_11 - .L_10)
	.align		4
.L_10:
        /*0040*/ 	.word	index@(_Z14color_verticesPiS_S_S_S_)
        /*0044*/ 	.word	0x00000000
.L_11:


//--------------------- .nv.compat                --------------------------
	.section	.nv.compat,"",@"SHT_CUDA_COMPAT_INFO"
	.align	4
        /*0000*/ 	.byte	0x02, 0x09, 0x00, 0x00, 0x02, 0x02, 0x01, 0x00, 0x02, 0x05, 0x05, 0x00, 0x03, 0x07, 0x01, 0x01
        /*0010*/ 	.byte	0x02, 0x03, 0x00, 0x00, 0x02, 0x06, 0x01, 0x00, 0x04, 0x0b, 0x08, 0x00, 0x09, 0x00, 0x00, 0x00
        /*0020*/ 	.byte	0x00, 0x00, 0x00, 0x00


//--------------------- .nv.info._Z7min_maxPiS_S_i --------------------------
	.section	.nv.info._Z7min_maxPiS_S_i,"",@"SHT_CUDA_INFO"
	.sectionflags	@""
	.align	4


	//----- nvinfo : EIATTR_CUDA_API_VERSION
	.align		4
        /*0000*/ 	.byte	0x04, 0x37
        /*0002*/ 	.short	(.L_13 - .L_12)
.L_12:
        /*0004*/ 	.word	0x00000082


	//----- nvinfo : EIATTR_KPARAM_INFO
	.align		4
.L_13:
        /*0008*/ 	.byte	0x04, 0x17
        /*000a*/ 	.short	(.L_15 - .L_14)
.L_14:
        /*000c*/ 	.word	0x00000000
        /*0010*/ 	.short	0x0003
        /*0012*/ 	.short	0x0018
        /*0014*/ 	.byte	0x00, 0xf0, 0x11, 0x00


	//----- nvinfo : EIATTR_KPARAM_INFO
	.align		4
.L_15:
        /*0018*/ 	.byte	0x04, 0x17
        /*001a*/ 	.short	(.L_17 - .L_16)
.L_16:
        /*001c*/ 	.word	0x00000000
        /*0020*/ 	.short	0x0002
        /*0022*/ 	.short	0x0010
        /*0024*/ 	.byte	0x00, 0xf5, 0x21, 0x00


	//----- nvinfo : EIATTR_KPARAM_INFO
	.align		4
.L_17:
        /*0028*/ 	.byte	0x04, 0x17
        /*002a*/ 	.short	(.L_19 - .L_18)
.L_18:
        /*002c*/ 	.word	0x00000000
        /*0030*/ 	.short	0x0001
        /*0032*/ 	.short	0x0008
        /*0034*/ 	.byte	0x00, 0xf5, 0x21, 0x00


	//----- nvinfo : EIATTR_KPARAM_INFO
	.align		4
.L_19:
        /*0038*/ 	.byte	0x04, 0x17
        /*003a*/ 	.short	(.L_21 - .L_20)
.L_20:
        /*003c*/ 	.word	0x00000000
        /*0040*/ 	.short	0x0000
        /*0042*/ 	.short	0x0000
        /*0044*/ 	.byte	0x00, 0xf5, 0x21, 0x00


	//----- nvinfo : EIATTR_SPARSE_MMA_MASK
	.align		4
.L_21:
        /*0048*/ 	.byte	0x03, 0x50
        /*004a*/ 	.short	0x0000


	//----- nvinfo : EIATTR_MAXREG_COUNT
	.align		4
        /*004c*/ 	.byte	0x03, 0x1b
        /*004e*/ 	.short	0x00ff


	//----- nvinfo : EIATTR_MERCURY_ISA_VERSION
	.align		4
        /*0050*/ 	.byte	0x03, 0x5f
        /*0052*/ 	.short	0x0101


	//----- nvinfo : EIATTR_VRC_CTA_INIT_COUNT
	.align		4
        /*0054*/ 	.byte	0x02, 0x4a
	.zero		1
	.zero		1


	//----- nvinfo : EIATTR_EXIT_INSTR_OFFSETS
	.align		4
        /*0058*/ 	.byte	0x04, 0x1c
        /*005a*/ 	.short	(.L_23 - .L_22)


	//   ....[0]....
.L_22:
        /*005c*/ 	.word	0x000000a0


	//   ....[1]....
        /*0060*/ 	.word	0x000007e0


	//   ....[2]....
        /*0064*/ 	.word	0x00000840


	//   ....[3]....
        /*0068*/ 	.word	0x00000860


	//   ....[4]....
        /*006c*/ 	.word	0x000008b0


	//----- nvinfo : EIATTR_CBANK_PARAM_SIZE
	.align		4
.L_23:
        /*0070*/ 	.byte	0x03, 0x19
        /*0072*/ 	.short	0x001c


	//----- nvinfo : EIATTR_PARAM_CBANK
	.align		4
        /*0074*/ 	.byte	0x04, 0x0a
        /*0076*/ 	.short	(.L_25 - .L_24)
	.align		4
.L_24:
        /*0078*/ 	.word	index@(.nv.constant0._Z7min_maxPiS_S_i)
        /*007c*/ 	.short	0x0380
        /*007e*/ 	.short	0x001c


	//----- nvinfo : EIATTR_SW_WAR
	.align		4
.L_25:
        /*0080*/ 	.byte	0x04, 0x36
        /*0082*/ 	.short	(.L_27 - .L_26)
.L_26:
        /*0084*/ 	.word	0x00000008
.L_27:


//--------------------- .nv.info._Z14color_verticesPiS_S_S_S_ --------------------------
	.section	.nv.info._Z14color_verticesPiS_S_S_S_,"",@"SHT_CUDA_INFO"
	.sectionflags	@""
	.align	4


	//----- nvinfo : EIATTR_CUDA_API_VERSION
	.align		4
        /*0000*/ 	.byte	0x04, 0x37
        /*0002*/ 	.short	(.L_29 - .L_28)
.L_28:
        /*0004*/ 	.word	0x00000082


	//----- nvinfo : EIATTR_KPARAM_INFO
	.align		4
.L_29:
        /*0008*/ 	.byte	0x04, 0x17
        /*000a*/ 	.short	(.L_31 - .L_30)
.L_30:
        /*000c*/ 	.word	0x00000000
        /*0010*/ 	.short	0x0004
        /*0012*/ 	.short	0x0020
        /*0014*/ 	.byte	0x00, 0xf5, 0x21, 0x00


	//----- nvinfo : EIATTR_KPARAM_INFO
	.align		4
.L_31:
        /*0018*/ 	.byte	0x04, 0x17
        /*001a*/ 	.short	(.L_33 - .L_32)
.L_32:
        /*001c*/ 	.word	0x00000000
        /*0020*/ 	.short	0x0003
        /*0022*/ 	.short	0x0018
        /*0024*/ 	.byte	0x00, 0xf5, 0x21, 0x00


	//----- nvinfo : EIATTR_KPARAM_INFO
	.align		4
.L_33:
        /*0028*/ 	.byte	0x04, 0x17
        /*002a*/ 	.short	(.L_35 - .L_34)
.L_34:
        /*002c*/ 	.word	0x00000000
        /*0030*/ 	.short	0x0002
        /*0032*/ 	.short	0x0010
        /*0034*/ 	.byte	0x00, 0xf5, 0x21, 0x00


	//----- nvinfo : EIATTR_KPARAM_INFO
	.align		4
.L_35:
        /*0038*/ 	.byte	0x04, 0x17
        /*003a*/ 	.short	(.L_37 - .L_36)
.L_36:
        /*003c*/ 	.word	0x00000000
        /*0040*/ 	.short	0x0001
        /*0042*/ 	.short	0x0008
        /*0044*/ 	.byte	0x00, 0xf5, 0x21, 0x00


	//----- nvinfo : EIATTR_KPARAM_INFO
	.align		4
.L_37:
        /*0048*/ 	.byte	0x04, 0x17
        /*004a*/ 	.short	(.L_39 - .L_38)
.L_38:
        /*004c*/ 	.word	0x00000000
        /*0050*/ 	.short	0x0000
        /*0052*/ 	.short	0x0000
        /*0054*/ 	.byte	0x00, 0xf5, 0x21, 0x00


	//----- nvinfo : EIATTR_SPARSE_MMA_MASK
	.align		4
.L_39:
        /*0058*/ 	.byte	0x03, 0x50
        /*005a*/ 	.short	0x0000


	//----- nvinfo : EIATTR_MAXREG_COUNT
	.align		4
        /*005c*/ 	.byte	0x03, 0x1b
        /*005e*/ 	.short	0x00ff


	//----- nvinfo : EIATTR_MERCURY_ISA_VERSION
	.align		4
        /*0060*/ 	.byte	0x03, 0x5f
        /*0062*/ 	.short	0x0101


	//----- nvinfo : EIATTR_INT_WARP_WIDE_INSTR_OFFSETS
	.align		4
        /*0064*/ 	.byte	0x04, 0x31
        /*0066*/ 	.short	(.L_41 - .L_40)


	//   ....[0]....
.L_40:
        /*0068*/ 	.word	0x00000180


	//   ....[1]....
        /*006c*/ 	.word	0x000001c0


	//----- nvinfo : EIATTR_VRC_CTA_INIT_COUNT
	.align		4
.L_41:
        /*0070*/ 	.byte	0x02, 0x4a
	.zero		1
	.zero		1


	//----- nvinfo : EIATTR_EXIT_INSTR_OFFSETS
	.align		4
        /*0074*/ 	.byte	0x04, 0x1c
        /*0076*/ 	.short	(.L_43 - .L_42)


	//   ....[0]....
.L_42:
        /*0078*/ 	.word	0x000000a0


	//   ....[1]....
        /*007c*/ 	.word	0x00000200


	//----- nvinfo : EIATTR_CBANK_PARAM_SIZE
	.align		4
.L_43:
        /*0080*/ 	.byte	0x03, 0x19
        /*0082*/ 	.short	0x0028


	//----- nvinfo : EIATTR_PARAM_CBANK
	.align		4
        /*0084*/ 	.byte	0x04, 0x0a
        /*0086*/ 	.short	(.L_45 - .L_44)
	.align		4
.L_44:
        /*0088*/ 	.word	index@(.nv.constant0._Z14color_verticesPiS_S_S_S_)
        /*008c*/ 	.short	0x0380
        /*008e*/ 	.short	0x0028


	//----- nvinfo : EIATTR_SW_WAR
	.align		4
.L_45:
        /*0090*/ 	.byte	0x04, 0x36
        /*0092*/ 	.short	(.L_47 - .L_46)
.L_46:
        /*0094*/ 	.word	0x00000008
.L_47:


//--------------------- .nv.callgraph             --------------------------
	.section	.nv.callgraph,"",@"SHT_CUDA_CALLGRAPH"
	.align	4
	.sectionentsize	8
	.align		4
        /*0000*/ 	.word	0x00000000
	.align		4
        /*0004*/ 	.word	0xffffffff
	.align		4
        /*0008*/ 	.word	0x00000000
	.align		4
        /*000c*/ 	.word	0xfffffffe
	.align		4
        /*0010*/ 	.word	0x00000000
	.align		4
        /*0014*/ 	.word	0xfffffffd
	.align		4
        /*0018*/ 	.word	0x00000000
	.align		4
        /*001c*/ 	.word	0xfffffffc


//--------------------- .text._Z7min_maxPiS_S_i   --------------------------
	.section	.text._Z7min_maxPiS_S_i,"ax",@progbits
	.align	128
        .global         _Z7min_maxPiS_S_i
        .type           _Z7min_maxPiS_S_i,@function
        .size           _Z7min_maxPiS_S_i,(.L_x_11 - _Z7min_maxPiS_S_i)
        .other          _Z7min_maxPiS_S_i,@"STO_CUDA_ENTRY STV_DEFAULT"
_Z7min_maxPiS_S_i:
.text._Z7min_maxPiS_S_i:
[----:B------:R-:W-:Y:S01]  /*0000*/  LDC R1, c[0x0][0x37c] ;  /* 0x0000df00ff017b82 */ /* 0x000fe20000000800 */
[----:B------:R-:W0:Y:S07]  /*0010*/  S2R R0, SR_TID.X ;  /* 0x0000000000007919 */ /* 0x000e2e0000002100 */
[----:B------:R-:W0:Y:S01]  /*0020*/  S2UR UR4, SR_CTAID.X ;  /* 0x00000000000479c3 */ /* 0x000e220000002500 */
[----:B------:R-:W1:Y:S07]  /*0030*/  LDCU.64 UR10, c[0x0][0x358] ;  /* 0x00006b00ff0a77ac */ /* 0x000e6e0008000a00 */
[----:B------:R-:W0:Y:S08]  /*0040*/  LDC R5, c[0x0][0x360] ;  /* 0x0000d800ff057b82 */ /* 0x000e300000000800 */
[----:B------:R-:W2:Y:S01]  /*0050*/  LDC.64 R2, c[0x0][0x388] ;  /* 0x0000e200ff027b82 */ /* 0x000ea20000000a00 */
[----:B0-----:R-:W-:-:S04]  /*0060*/  IMAD R0, R5, UR4, R0 ;  /* 0x0000000405007c24 */ /* 0x001fc8000f8e0200 */
[----:B--2---:R-:W-:-:S05]  /*0070*/  IMAD.WIDE R2, R0, 0x4, R2 ;  /* 0x0000000400027825 */ /* 0x004fca00078e0202 */
[----:B-1----:R-:W2:Y:S02]  /*0080*/  LDG.E R7, desc[UR10][R2.64] ;  /* 0x0000000a02077981 */ /* 0x002ea4000c1e1900 */
[----:B--2---:R-:W-:-:S13]  /*0090*/  ISETP.NE.AND P0, PT, R7, -0x1, PT ;  /* 0xffffffff0700780c */ /* 0x004fda0003f05270 */
[----:B------:R-:W-:Y:S05]  /*00a0*/  @!P0 EXIT ;  /* 0x000000000000894d */ /* 0x000fea0003800000 */
[----:B------:R-:W0:Y:S01]  /*00b0*/  LDCU UR7, c[0x0][0x398] ;  /* 0x00007300ff0777ac */ /* 0x000e220008000800 */
[----:B------:R-:W-:Y:S02]  /*00c0*/  IMAD.MOV.U32 R6, RZ, RZ, 0x1 ;  /* 0x00000001ff067424 */ /* 0x000fe400078e00ff */
[----:B------:R-:W-:Y:S01]  /*00d0*/  IMAD.MOV.U32 R10, RZ, RZ, 0x1 ;  /* 0x00000001ff0a7424 */ /* 0x000fe200078e00ff */
[----:B0-----:R-:W-:-:S09]  /*00e0*/  UISETP.GE.AND UP0, UPT, UR7, 0x1, UPT ;  /* 0x000000010700788c */ /* 0x001fd2000bf06270 */
[----:B------:R-:W-:Y:S05]  /*00f0*/  BRA.U !UP0, `(.L_x_0) ;  /* 0x00000005089c7547 */ /* 0x000fea000b800000 */
[----:B------:R-:W-:Y:S01]  /*0100*/  UISETP.GE.U32.AND UP0, UPT, UR7, 0x4, UPT ;  /* 0x000000040700788c */ /* 0x000fe2000bf06070 */
[----:B------:R-:W-:Y:S01]  /*0110*/  IMAD.MOV.U32 R10, RZ, RZ, 0x1 ;  /* 0x00000001ff0a7424 */ /* 0x000fe200078e00ff */
[----:B------:R-:W-:Y:S01]  /*0120*/  ULOP3.LUT UR5, UR7, 0x3, URZ, 0xc0, !UPT ;  /* 0x0000000307057892 */ /* 0x000fe2000f8ec0ff */
[----:B------:R-:W-:Y:S01]  /*0130*/  IMAD.MOV.U32 R6, RZ, RZ, 0x1 ;  /* 0x00000001ff067424 */ /* 0x000fe200078e00ff */
[----:B------:R-:W-:Y:S01]  /*0140*/  UMOV UR4, URZ ;  /* 0x000000ff00047c82 */ /* 0x000fe20008000000 */
[----:B------:R-:W-:-:S04]  /*0150*/  IMAD R11, R0, UR7, RZ ;  /* 0x00000007000b7c24 */ /* 0x000fc8000f8e02ff */
[----:B------:R-:W-:Y:S05]  /*0160*/  BRA.U !UP0, `(.L_x_1) ;  /* 0x0000000508147547 */ /* 0x000fea000b800000 */
[----:B------:R-:W0:Y:S01]  /*0170*/  LDC.64 R4, c[0x0][0x380] ;  /* 0x0000e000ff047b82 */ /* 0x000e220000000a00 */
[----:B------:R-:W1:Y:S01]  /*0180*/  LDCU.64 UR8, c[0x0][0x388] ;  /* 0x00007100ff0877ac */ /* 0x000e620008000a00 */
[----:B------:R-:W-:Y:S02]  /*0190*/  IMAD.MOV.U32 R10, RZ, RZ, 0x1 ;  /* 0x00000001ff0a7424 */ /* 0x000fe400078e00ff */
[----:B------:R-:W-:Y:S01]  /*01a0*/  IMAD.MOV.U32 R13, RZ, RZ, R11 ;  /* 0x000000ffff0d7224 */ /* 0x000fe200078e000b */
[----:B------:R-:W-:-:S03]  /*01b0*/  ULOP3.LUT UR4, UR7, 0x7ffffffc, URZ, 0xc0, !UPT ;  /* 0x7ffffffc07047892 */ /* 0x000fc6000f8ec0ff */
[----:B------:R-:W2:Y:S01]  /*01c0*/  LDC.64 R2, c[0x0][0x380] ;  /* 0x0000e000ff027b82 */ /* 0x000ea20000000a00 */
[----:B-1----:R-:W-:Y:S02]  /*01d0*/  UIADD3 UR6, UP0, UPT, UR8, 0x8, URZ ;  /* 0x0000000808067890 */ /* 0x002fe4000ff1e0ff */
[----:B------:R-:W-:Y:S02]  /*01e0*/  UIADD3 UR8, UPT, UPT, -UR4, URZ, URZ ;  /* 0x000000ff04087290 */ /* 0x000fe4000fffe1ff */
[----:B------:R-:W-:Y:S01]  /*01f0*/  UIADD3.X UR7, UPT, UPT, URZ, UR9, URZ, UP0, !UPT ;  /* 0x00000009ff077290 */ /* 0x000fe200087fe4ff */
[----:B0-----:R-:W-:-:S03]  /*0200*/  IMAD.WIDE R4, R11, 0x4, R4 ;  /* 0x000000040b047825 */ /* 0x001fc600078e0204 */
[----:B------:R-:W-:Y:S01]  /*0210*/  IADD3 R16, P0, PT, R4, 0xc, RZ ;  /* 0x0000000c04107810 */ /* 0x000fe20007f1e0ff */
[----:B------:R-:W-:-:S04]  /*0220*/  IMAD.U32 R4, RZ, RZ, UR6 ;  /* 0x00000006ff047e24 */ /* 0x000fc8000f8e00ff */
[----:B------:R-:W-:Y:S02]  /*0230*/  IMAD.X R17, RZ, RZ, R5, P0 ;  /* 0x000000ffff117224 */ /* 0x000fe400000e0605 */
[----:B--2---:R-:W-:-:S07]  /*0240*/  IMAD.U32 R5, RZ, RZ, UR7 ;  /* 0x00000007ff057e24 */ /* 0x004fce000f8e00ff */
.L_x_6:
[----:B------:R-:W2:Y:S04]  /*0250*/  LDG.E R14, desc[UR10][R4.64+-0x8] ;  /* 0xfffff80a040e7981 */ /* 0x000ea8000c1e1900 */
[----:B------:R-:W3:Y:S04]  /*0260*/  LDG.E R18, desc[UR10][R4.64+-0x4] ;  /* 0xfffffc0a04127981 */ /* 0x000ee8000c1e1900 */
[----:B------:R-:W4:Y:S04]  /*0270*/  LDG.E R20, desc[UR10][R4.64] ;  /* 0x0000000a04147981 */ /* 0x000f28000c1e1900 */
[----:B------:R-:W5:Y:S01]  /*0280*/  LDG.E R12, desc[UR10][R4.64+0x4] ;  /* 0x0000040a040c7981 */ /* 0x000f62000c1e1900 */
[----:B------:R-:W-:-:S04]  /*0290*/  UIADD3 UR8, UPT, UPT, UR8, 0x4, URZ ;  /* 0x0000000408087890 */ /* 0x000fc8000fffe0ff */
[----:B------:R-:W-:Y:S01]  /*02a0*/  UISETP.NE.AND UP0, UPT, UR8, URZ, UPT ;  /* 0x000000ff0800728c */ /* 0x000fe2000bf05270 */
[----:B--2---:R-:W-:Y:S02]  /*02b0*/  ISETP.NE.AND P3, PT, R14, -0x1, PT ;  /* 0xffffffff0e00780c */ /* 0x004fe40003f65270 */
[----:B---3--:R-:W-:Y:S02]  /*02c0*/  ISETP.NE.AND P2, PT, R18, -0x1, PT ;  /* 0xffffffff1200780c */ /* 0x008fe40003f45270 */
[----:B----4-:R-:W-:Y:S02]  /*02d0*/  ISETP.NE.AND P1, PT, R20, -0x1, PT ;  /* 0xffffffff1400780c */ /* 0x010fe40003f25270 */
[----:B-----5:R-:W-:-:S07]  /*02e0*/  ISETP.NE.AND P0, PT, R12, -0x1, PT ;  /* 0xffffffff0c00780c */ /* 0x020fce0003f05270 */
[----:B------:R-:W-:Y:S06]  /*02f0*/  @!P3 BRA `(.L_x_2) ;  /* 0x000000000024b947 */ /* 0x000fec0003800000 */
[----:B------:R-:W-:-:S06]  /*0300*/  IMAD.WIDE R8, R13, 0x4, R2 ;  /* 0x000000040d087825 */ /* 0x000fcc00078e0202 */
[----:B------:R-:W2:Y:S02]  /*0310*/  LDG.E R8, desc[UR10][R8.64] ;  /* 0x0000000a08087981 */ /* 0x000ea4000c1e1900 */
[----:B--2---:R-:W-:-:S13]  /*0320*/  ISETP.NE.AND P4, PT, R8, RZ, PT ;  /* 0x000000ff0800720c */ /* 0x004fda0003f85270 */
[CC--:B------:R-:W-:Y:S02]  /*0330*/  @P4 ISETP.GE.AND P5, PT, R7.reuse, R14.reuse, PT ;  /* 0x0000000e0700420c */ /* 0x0c0fe40003fa6270 */
[----:B------:R-:W-:Y:S02]  /*0340*/  @P4 ISETP.GT.AND P3, PT, R7, R14, PT ;  /* 0x0000000e0700420c */ /* 0x000fe40003f64270 */
[----:B------:R-:W-:Y:S02]  /*0350*/  @P4 SEL R14, R6, RZ, P5 ;  /* 0x000000ff060e4207 */ /* 0x000fe40002800000 */
[----:B------:R-:W-:Y:S02]  /*0360*/  @P4 SEL R15, R10, RZ, !P3 ;  /* 0x000000ff0a0f4207 */ /* 0x000fe40005800000 */
[----:B------:R-:W-:Y:S02]  /*0370*/  @P4 PRMT R6, R14, 0x7610, R6 ;  /* 0x000076100e064816 */ /* 0x000fe40000000006 */
[----:B------:R-:W-:-:S07]  /*0380*/  @P4 PRMT R10, R15, 0x7610, R10 ;  /* 0x000076100f0a4816 */ /* 0x000fce000000000a */
.L_x_2:
[----:B------:R-:W-:Y:S02]  /*0390*/  IMAD.MOV.U32 R8, RZ, RZ, R16 ;  /* 0x000000ffff087224 */ /* 0x000fe400078e0010 */
[----:B------:R-:W-:Y:S01]  /*03a0*/  IMAD.MOV.U32 R9, RZ, RZ, R17 ;  /* 0x000000ffff097224 */ /* 0x000fe200078e0011 */
[----:B------:R-:W-:Y:S06]  /*03b0*/  @!P2 BRA `(.L_x_3) ;  /* 0x000000000020a947 */ /* 0x000fec0003800000 */
        /* <DEDUP_REMOVED lines=8> */
.L_x_3:
[----:B------:R-:W-:Y:S05]  /*0440*/  @!P1 BRA `(.L_x_4) ;  /* 0x0000000000209947 */ /* 0x000fea0003800000 */
        /* <DEDUP_REMOVED lines=8> */
.L_x_4:
        /* <DEDUP_REMOVED lines=9> */
.L_x_5:
[----:B------:R-:W-:Y:S01]  /*0560*/  IADD3 R4, P0, PT, R4, 0x10, RZ ;  /* 0x0000001004047810 */ /* 0x000fe20007f1e0ff */
[----:B------:R-:W-:Y:S01]  /*0570*/  VIADD R13, R13, 0x4 ;  /* 0x000000040d0d7836 */ /* 0x000fe20000000000 */
[----:B------:R-:W-:-:S03]  /*0580*/  IADD3 R16, P1, PT, R8, 0x10, RZ ;  /* 0x0000001008107810 */ /* 0x000fc60007f3e0ff */
[----:B------:R-:W-:Y:S02]  /*0590*/  IMAD.X R5, RZ, RZ, R5, P0 ;  /* 0x000000ffff057224 */ /* 0x000fe400000e0605 */
[----:B------:R-:W-:Y:S01]  /*05a0*/  IMAD.X R17, RZ, RZ, R9, P1 ;  /* 0x000000ffff117224 */ /* 0x000fe200008e0609 */
[----:B------:R-:W-:Y:S07]  /*05b0*/  BRA.U UP0, `(.L_x_6) ;  /* 0xfffffffd00247547 */ /* 0x000fee000b83ffff */
.L_x_1:
[----:B------:R-:W-:-:S09]  /*05c0*/  UISETP.NE.AND UP0, UPT, UR5, URZ, UPT ;  /* 0x000000ff0500728c */ /* 0x000fd2000bf05270 */
[----:B------:R-:W-:Y:S05]  /*05d0*/  BRA.U !UP0, `(.L_x_0) ;  /* 0x0000000108647547 */ /* 0x000fea000b800000 */
[----:B------:R-:W0:Y:S01]  /*05e0*/  LDC.64 R4, c[0x0][0x380] ;  /* 0x0000e000ff047b82 */ /* 0x000e220000000a00 */
[----:B------:R-:W1:Y:S01]  /*05f0*/  LDCU.64 UR6, c[0x0][0x388] ;  /* 0x00007100ff0677ac */ /* 0x000e620008000a00 */
[----:B------:R-:W-:Y:S01]  /*0600*/  VIADD R11, R11, UR4 ;  /* 0x000000040b0b7c36 */ /* 0x000fe20008000000 */
[----:B------:R-:W-:Y:S02]  /*0610*/  UIADD3 UR5, UPT, UPT, -UR5, URZ, URZ ;  /* 0x000000ff05057290 */ /* 0x000fe4000fffe1ff */
[----:B-1----:R-:W-:-:S12]  /*0620*/  UIMAD.WIDE.U32 UR6, UR4, 0x4, UR6 ;  /* 0x00000004040678a5 */ /* 0x002fd8000f8e0006 */
.L_x_8:
[----:B------:R-:W-:Y:S02]  /*0630*/  IMAD.U32 R2, RZ, RZ, UR6 ;  /* 0x00000006ff027e24 */ /* 0x000fe4000f8e00ff */
[----:B------:R-:W-:-:S05]  /*0640*/  IMAD.U32 R3, RZ, RZ, UR7 ;  /* 0x00000007ff037e24 */ /* 0x000fca000f8e00ff */
[----:B------:R-:W2:Y:S01]  /*0650*/  LDG.E R8, desc[UR10][R2.64] ;  /* 0x0000000a02087981 */ /* 0x000ea2000c1e1900 */
[----:B------:R-:W-:Y:S02]  /*0660*/  UIADD3 UR6, UP0, UPT, UR6, 0x4, URZ ;  /* 0x0000000406067890 */ /* 0x000fe4000ff1e0ff */
[----:B------:R-:W-:Y:S02]  /*0670*/  UIADD3 UR5, UPT, UPT, UR5, 0x1, URZ ;  /* 0x0000000105057890 */ /* 0x000fe4000fffe0ff */
[----:B------:R-:W-:Y:S02]  /*0680*/  UIADD3.X UR7, UPT, UPT, URZ, UR7, URZ, UP0, !UPT ;  /* 0x00000007ff077290 */ /* 0x000fe400087fe4ff */
[----:B------:R-:W-:Y:S01]  /*0690*/  UISETP.NE.AND UP0, UPT, UR5, URZ, UPT ;  /* 0x000000ff0500728c */ /* 0x000fe2000bf05270 */
[----:B--2---:R-:W-:-:S13]  /*06a0*/  ISETP.NE.AND P0, PT, R8, -0x1, PT ;  /* 0xffffffff0800780c */ /* 0x004fda0003f05270 */
[----:B------:R-:W-:Y:S05]  /*06b0*/  @!P0 BRA `(.L_x_7) ;  /* 0x0000000000248947 */ /* 0x000fea0003800000 */
[----:B0-----:R-:W-:-:S06]  /*06c0*/  IMAD.WIDE R2, R11, 0x4, R4 ;  /* 0x000000040b027825 */ /* 0x001fcc00078e0204 */
        /* <DEDUP_REMOVED lines=8> */
.L_x_7:
[----:B------:R-:W-:Y:S01]  /*0750*/  VIADD R11, R11, 0x1 ;  /* 0x000000010b0b7836 */ /* 0x000fe20000000000 */
[----:B------:R-:W-:Y:S06]  /*0760*/  BRA.U UP0, `(.L_x_8) ;  /* 0xfffffffd00b07547 */ /* 0x000fec000b83ffff */
.L_x_0:
[----:B------:R-:W-:Y:S02]  /*0770*/  LOP3.LUT P0, R6, R6, 0xff, RZ, 0xc0, !PT ;  /* 0x000000ff06067812 */ /* 0x000fe4000780c0ff */
[----:B------:R-:W-:-:S04]  /*0780*/  LOP3.LUT P1, R10, R10, 0xff, RZ, 0xc0, !PT ;  /* 0x000000ff0a0a7812 */ /* 0x000fc8000782c0ff */
[----:B------:R-:W-:-:S13]  /*0790*/  PLOP3.LUT P0, PT, P0, P1, PT, 0x2f, 0xf2 ;  /* 0x0000000000f2781c */ /* 0x000fda0000702577 */
[----:B------:R-:W1:Y:S01]  /*07a0*/  @!P0 LDC.64 R2, c[0x0][0x390] ;  /* 0x0000e400ff028b82 */ /* 0x000e620000000a00 */
[----:B0-----:R-:W-:Y:S02]  /*07b0*/  @!P0 IMAD.MOV.U32 R5, RZ, RZ, 0x1 ;  /* 0x00000001ff058424 */ /* 0x001fe400078e00ff */
[----:B-1----:R-:W-:-:S05]  /*07c0*/  @!P0 IMAD.WIDE R2, R0, 0x4, R2 ;  /* 0x0000000400028825 */ /* 0x002fca00078e0202 */
[----:B------:R0:W-:Y:S01]  /*07d0*/  @!P0 STG.E desc[UR10][R2.64], R5 ;  /* 0x0000000502008986 */ /* 0x0001e2000c10190a */
[----:B------:R-:W-:Y:S05]  /*07e0*/  @!P0 EXIT ;  /* 0x000000000000894d */ /* 0x000fea0003800000 */
[----:B------:R-:W-:-:S13]  /*07f0*/  ISETP.NE.AND P0, PT, R10, RZ, PT ;  /* 0x000000ff0a00720c */ /* 0x000fda0003f05270 */
[----:B0-----:R-:W0:Y:S01]  /*0800*/  @P0 LDC.64 R2, c[0x0][0x390] ;  /* 0x0000e400ff020b82 */ /* 0x001e220000000a00 */
[----:B------:R-:W-:Y:S02]  /*0810*/  @P0 IMAD.MOV.U32 R5, RZ, RZ, 0x1 ;  /* 0x00000001ff050424 */ /* 0x000fe400078e00ff */
[----:B0-----:R-:W-:-:S05]  /*0820*/  @P0 IMAD.WIDE R2, R0, 0x4, R2 ;  /* 0x0000000400020825 */ /* 0x001fca00078e0202 */
[----:B------:R0:W-:Y:S01]  /*0830*/  @P0 STG.E desc[UR10][R2.64], R5 ;  /* 0x0000000502000986 */ /* 0x0001e2000c10190a */
[----:B------:R-:W-:Y:S05]  /*0840*/  @P0 EXIT ;  /* 0x000000000000094d */ /* 0x000fea0003800000 */
[----:B------:R-:W-:-:S13]  /*0850*/  ISETP.NE.AND P0, PT, R6, RZ, PT ;  /* 0x000000ff0600720c */ /* 0x000fda0003f05270 */
[----:B------:R-:W-:Y:S05]  /*0860*/  @!P0 EXIT ;  /* 0x000000000000894d */ /* 0x000fea0003800000 */
[----:B0-----:R-:W0:Y:S01]  /*0870*/  LDC.64 R2, c[0x0][0x390] ;  /* 0x0000e400ff027b82 */ /* 0x001e220000000a00 */
[----:B------:R-:W-:Y:S02]  /*0880*/  IMAD.MOV.U32 R5, RZ, RZ, 0x2 ;  /* 0x00000002ff057424 */ /* 0x000fe400078e00ff */
[----:B0-----:R-:W-:-:S05]  /*0890*/  IMAD.WIDE R2, R0, 0x4, R2 ;  /* 0x0000000400027825 */ /* 0x001fca00078e0202 */
[----:B------:R-:W-:Y:S01]  /*08a0*/  STG.E desc[UR10][R2.64], R5 ;  /* 0x0000000502007986 */ /* 0x000fe2000c10190a */
[----:B------:R-:W-:Y:S05]  /*08b0*/  EXIT ;  /* 0x000000000000794d */ /* 0x000fea0003800000 */
.L_x_9:
[----:B------:R-:W-:-:S00]  /*08c0*/  BRA `(.L_x_9) ;  /* 0xfffffffc00fc7947 */ /* 0x000fc0000383ffff */
[----:B------:R-:W-:-:S00]  /*08d0*/  NOP ;  /* 0x0000000000007918 */ /* 0x000fc00000000000 */
        /* <DEDUP_REMOVED lines=10> */
.L_x_11:


//--------------------- .text._Z14color_verticesPiS_S_S_S_ --------------------------
	.section	.text._Z14color_verticesPiS_S_S_S_,"ax",@progbits
	.align	128
        .global         _Z14color_verticesPiS_S_S_S_
        .type           _Z14color_verticesPiS_S_S_S_,@function
        .size           _Z14color_verticesPiS_S_S_S_,(.L_x_12 - _Z14color_verticesPiS_S_S_S_)
        .other          _Z14color_verticesPiS_S_S_S_,@"STO_CUDA_ENTRY STV_DEFAULT"
_Z14color_verticesPiS_S_S_S_:
.text._Z14color_verticesPiS_S_S_S_:
        /* <DEDUP_REMOVED lines=9> */
[----:B--2---:R-:W-:-:S13]  /*0090*/  ISETP.NE.AND P0, PT, R0, RZ, PT ;  /* 0x000000ff0000720c */ /* 0x004fda0003f05270 */
[----:B------:R-:W-:Y:S05]  /*00a0*/  @!P0 EXIT ;  /* 0x000000000000894d */ /* 0x000fea0003800000 */
[----:B------:R-:W0:Y:S08]  /*00b0*/  LDC.64 R2, c[0x0][0x398] ;  /* 0x0000e600ff027b82 */ /* 0x000e300000000a00 */
[----:B------:R-:W1:Y:S08]  /*00c0*/  LDC.64 R4, c[0x0][0x390] ;  /* 0x0000e400ff047b82 */ /* 0x000e700000000a00 */
[----:B------:R-:W2:Y:S01]  /*00d0*/  LDC.64 R6, c[0x0][0x380] ;  /* 0x0000e000ff067b82 */ /* 0x000ea20000000a00 */
[----:B0-----:R-:W3:Y:S01]  /*00e0*/  LDG.E R11, desc[UR4][R2.64] ;  /* 0x00000004020b7981 */ /* 0x001ee2000c1e1900 */
[----:B------:R-:W-:Y:S01]  /*00f0*/  MOV R17, 0xffffffff ;  /* 0xffffffff00117802 */ /* 0x000fe20000000f00 */
[----:B-1----:R-:W-:-:S04]  /*0100*/  IMAD.WIDE R4, R9, 0x4, R4 ;  /* 0x0000000409047825 */ /* 0x002fc800078e0204 */
[----:B--2---:R-:W-:Y:S01]  /*0110*/  IMAD.WIDE R6, R9, 0x4, R6 ;  /* 0x0000000409067825 */ /* 0x004fe200078e0206 */
[----:B------:R-:W0:Y:S01]  /*0120*/  S2R R10, SR_LANEID ;  /* 0x00000000000a7919 */ /* 0x000e220000000000 */
[----:B---3--:R-:W-:-:S05]  /*0130*/  IADD3 R11, PT, PT, R0, R11, RZ ;  /* 0x0000000b000b7210 */ /* 0x008fca0007ffe0ff */
[----:B------:R-:W-:Y:S04]  /*0140*/  STG.E desc[UR4][R4.64], R11 ;  /* 0x0000000b04007986 */ /* 0x000fe8000c101904 */
[----:B------:R-:W-:Y:S04]  /*0150*/  STG.E desc[UR4][R6.64], R17 ;  /* 0x0000001106007986 */ /* 0x000fe8000c101904 */
[----:B------:R-:W2:Y:S01]  /*0160*/  LDG.E R0, desc[UR4][R4.64] ;  /* 0x0000000404007981 */ /* 0x000ea2000c1e1900 */
[----:B------:R-:W1:Y:S01]  /*0170*/  LDC.64 R8, c[0x0][0x3a0] ;  /* 0x0000e800ff087b82 */ /* 0x000e620000000a00 */
[----:B------:R-:W-:-:S02]  /*0180*/  VOTEU.ANY UR6, UPT, PT ;  /* 0x0000000000067886 */ /* 0x000fc400038e0100 */
[----:B------:R-:W-:Y:S02]  /*0190*/  UFLO.U32 UR7, UR6 ;  /* 0x00000006000772bd */ /* 0x000fe400080e0000 */
[----:B------:R-:W1:Y:S04]  /*01a0*/  POPC R15, UR6 ;  /* 0x00000006000f7d09 */ /* 0x000e680008000000 */
[----:B0-----:R-:W-:Y:S02]  /*01b0*/  ISETP.EQ.U32.AND P0, PT, R10, UR7, PT ;  /* 0x000000070a007c0c */ /* 0x001fe4000bf02070 */
[----:B--2---:R-:W-:-:S13]  /*01c0*/  CREDUX.MAX.S32 UR8, R0 ;  /* 0x00000000000872cc */ /* 0x004fda0000000200 */
[----:B------:R-:W-:-:S05]  /*01d0*/  MOV R13, UR8 ;  /* 0x00000008000d7c02 */ /* 0x000fca0008000f00 */
[----:B------:R-:W-:Y:S04]  /*01e0*/  @P0 REDG.E.MAX.S32.STRONG.GPU desc[UR4][R2.64], R13 ;  /* 0x0000000d0200098e */ /* 0x000fe8000d12e304 */
[----:B-1----:R-:W-:Y:S01]  /*01f0*/  @P0 REDG.E.ADD.STRONG.GPU desc[UR4][R8.64], R15 ;  /* 0x0000000f0800098e */ /* 0x002fe2000c12e104 */
[----:B------:R-:W-:Y:S05]  /*0200*/  EXIT ;  /* 0x000000000000794d */ /* 0x000fea0003800000 */
.L_x_10:
        /* <DEDUP_REMOVED lines=15> */
.L_x_12:


//--------------------- .nv.shared.reserved.0     --------------------------
	.section	.nv.shared.reserved.0,"aw",@nobits
	.weak		__nv_reservedSMEM_offset_0_alias
	.size		__nv_reservedSMEM_offset_0_alias, 0, 64
	.other		__nv_reservedSMEM_offset_0_alias,@"STO_CUDA_RESERVED_SHARED STV_DEFAULT"
__nv_reservedSMEM_offset_0_alias:
	.zero		0
	.zero		64


//--------------------- .nv.constant0._Z7min_maxPiS_S_i --------------------------
	.section	.nv.constant0._Z7min_maxPiS_S_i,"a",@progbits
	.sectionflags	@""
	.align	4
.nv.constant0._Z7min_maxPiS_S_i:
	.zero		924


//--------------------- .nv.constant0._Z14color_verticesPiS_S_S_S_ --------------------------
	.section	.nv.constant0._Z14color_verticesPiS_S_S_S_,"a",@progbits
	.sectionflags	@""
	.align	4
.nv.constant0._Z14color_verticesPiS_S_S_S_:
	.zero		936


//--------------------- SYMBOLS --------------------------

	.type		.nv.reservedSmem.offset0,@object
	.size		.nv.reservedSmem.offset0,0x4
